//
// Generated by NVIDIA NVVM Compiler
//
// Compiler Build ID: CL-36424714
// Cuda compilation tools, release 13.0, V13.0.88
// Based on NVVM 20.0.0
//

.version 9.0
.target sm_100
.address_size 64

	// .globl	_Z13matmul_kernelPfS_S_iiii
.extern .func  (.param .b32 func_retval0) vprintf
(
	.param .b64 vprintf_param_0,
	.param .b64 vprintf_param_1
)
;
.global .align 1 .b8 $str[28] = {69, 114, 114, 111, 114, 32, 105, 110, 32, 109, 97, 116, 114, 105, 120, 32, 100, 105, 109, 101, 110, 115, 105, 111, 110, 115, 10};

.visible .entry _Z13matmul_kernelPfS_S_iiii(
	.param .u64 .ptr .align 1 _Z13matmul_kernelPfS_S_iiii_param_0,
	.param .u64 .ptr .align 1 _Z13matmul_kernelPfS_S_iiii_param_1,
	.param .u64 .ptr .align 1 _Z13matmul_kernelPfS_S_iiii_param_2,
	.param .u32 _Z13matmul_kernelPfS_S_iiii_param_3,
	.param .u32 _Z13matmul_kernelPfS_S_iiii_param_4,
	.param .u32 _Z13matmul_kernelPfS_S_iiii_param_5,
	.param .u32 _Z13matmul_kernelPfS_S_iiii_param_6
)
{
	.reg .pred 	%p<14>;
	.reg .b32 	%r<44>;
	.reg .b32 	%f<68>;
	.reg .b64 	%rd<55>;

	ld.param.u64 	%rd7, [_Z13matmul_kernelPfS_S_iiii_param_0];
	ld.param.u64 	%rd8, [_Z13matmul_kernelPfS_S_iiii_param_1];
	ld.param.u64 	%rd6, [_Z13matmul_kernelPfS_S_iiii_param_2];
	ld.param.u32 	%r18, [_Z13matmul_kernelPfS_S_iiii_param_3];
	ld.param.u32 	%r19, [_Z13matmul_kernelPfS_S_iiii_param_4];
	ld.param.u32 	%r21, [_Z13matmul_kernelPfS_S_iiii_param_5];
	ld.param.u32 	%r20, [_Z13matmul_kernelPfS_S_iiii_param_6];
	cvta.to.global.u64 	%rd1, %rd8;
	cvta.to.global.u64 	%rd2, %rd7;
	mov.u32 	%r22, %ctaid.y;
	mov.u32 	%r23, %ntid.y;
	mov.u32 	%r24, %tid.y;
	mad.lo.s32 	%r1, %r22, %r23, %r24;
	mov.u32 	%r25, %ctaid.x;
	mov.u32 	%r26, %ntid.x;
	mov.u32 	%r27, %tid.x;
	mad.lo.s32 	%r2, %r25, %r26, %r27;
	setp.eq.s32 	%p1, %r19, %r21;
	@%p1 bra 	$L__BB0_2;
	mov.u64 	%rd9, $str;
	cvta.global.u64 	%rd10, %rd9;
	{ // callseq 0, 0
	.param .b64 param0;
	st.param.b64 	[param0], %rd10;
	.param .b64 param1;
	st.param.b64 	[param1], 0;
	.param .b32 retval0;
	call.uni (retval0), 
	vprintf, 
	(
	param0, 
	param1
	);
	ld.param.b32 	%r28, [retval0];
	} // callseq 0
	bra.uni 	$L__BB0_16;
$L__BB0_2:
	setp.ge.s32 	%p2, %r1, %r18;
	setp.ge.s32 	%p3, %r2, %r20;
	or.pred  	%p4, %p2, %p3;
	@%p4 bra 	$L__BB0_16;
	setp.lt.s32 	%p5, %r19, 1;
	mov.f32 	%f67, 0f00000000;
	@%p5 bra 	$L__BB0_15;
	mul.lo.s32 	%r3, %r19, %r1;
	and.b32  	%r4, %r19, 7;
	setp.lt.u32 	%p6, %r19, 8;
	mov.f32 	%f67, 0f00000000;
	mov.b32 	%r42, 0;
	@%p6 bra 	$L__BB0_7;
	and.b32  	%r42, %r19, 2147483640;
	neg.s32 	%r40, %r42;
	shl.b32 	%r7, %r20, 3;
	mul.wide.u32 	%rd11, %r3, 4;
	add.s64 	%rd12, %rd11, %rd2;
	add.s64 	%rd54, %rd12, 16;
	mov.f32 	%f67, 0f00000000;
	mul.wide.s32 	%rd15, %r20, 4;
	mov.u32 	%r39, %r2;
$L__BB0_6:
	.pragma "nounroll";
	ld.global.f32 	%f17, [%rd54+-16];
	mul.wide.s32 	%rd13, %r39, 4;
	add.s64 	%rd14, %rd1, %rd13;
	ld.global.f32 	%f18, [%rd14];
	fma.rn.f32 	%f19, %f17, %f18, %f67;
	ld.global.f32 	%f20, [%rd54+-12];
	add.s64 	%rd16, %rd14, %rd15;
	ld.global.f32 	%f21, [%rd16];
	fma.rn.f32 	%f22, %f20, %f21, %f19;
	ld.global.f32 	%f23, [%rd54+-8];
	add.s64 	%rd17, %rd16, %rd15;
	ld.global.f32 	%f24, [%rd17];
	fma.rn.f32 	%f25, %f23, %f24, %f22;
	ld.global.f32 	%f26, [%rd54+-4];
	add.s64 	%rd18, %rd17, %rd15;
	ld.global.f32 	%f27, [%rd18];
	fma.rn.f32 	%f28, %f26, %f27, %f25;
	ld.global.f32 	%f29, [%rd54];
	add.s64 	%rd19, %rd18, %rd15;
	ld.global.f32 	%f30, [%rd19];
	fma.rn.f32 	%f31, %f29, %f30, %f28;
	ld.global.f32 	%f32, [%rd54+4];
	add.s64 	%rd20, %rd19, %rd15;
	ld.global.f32 	%f33, [%rd20];
	fma.rn.f32 	%f34, %f32, %f33, %f31;
	ld.global.f32 	%f35, [%rd54+8];
	add.s64 	%rd21, %rd20, %rd15;
	ld.global.f32 	%f36, [%rd21];
	fma.rn.f32 	%f37, %f35, %f36, %f34;
	ld.global.f32 	%f38, [%rd54+12];
	add.s64 	%rd22, %rd21, %rd15;
	ld.global.f32 	%f39, [%rd22];
	fma.rn.f32 	%f67, %f38, %f39, %f37;
	add.s32 	%r40, %r40, 8;
	add.s32 	%r39, %r39, %r7;
	add.s64 	%rd54, %rd54, 32;
	setp.ne.s32 	%p7, %r40, 0;
	@%p7 bra 	$L__BB0_6;
$L__BB0_7:
	setp.eq.s32 	%p8, %r4, 0;
	@%p8 bra 	$L__BB0_15;
	and.b32  	%r13, %r19, 3;
	setp.lt.u32 	%p9, %r4, 4;
	@%p9 bra 	$L__BB0_10;
	add.s32 	%r31, %r42, %r3;
	mul.wide.u32 	%rd23, %r31, 4;
	add.s64 	%rd24, %rd2, %rd23;
	ld.global.f32 	%f41, [%rd24];
	mad.lo.s32 	%r32, %r42, %r20, %r2;
	mul.wide.s32 	%rd25, %r32, 4;
	add.s64 	%rd26, %rd1, %rd25;
	ld.global.f32 	%f42, [%rd26];
	fma.rn.f32 	%f43, %f41, %f42, %f67;
	cvt.u64.u32 	%rd27, %r3;
	cvt.u64.u32 	%rd28, %r42;
	add.s64 	%rd29, %rd28, %rd27;
	shl.b64 	%rd30, %rd29, 2;
	add.s64 	%rd31, %rd2, %rd30;
	ld.global.f32 	%f44, [%rd31+4];
	mul.wide.s32 	%rd32, %r20, 4;
	add.s64 	%rd33, %rd26, %rd32;
	ld.global.f32 	%f45, [%rd33];
	fma.rn.f32 	%f46, %f44, %f45, %f43;
	ld.global.f32 	%f47, [%rd31+8];
	add.s64 	%rd34, %rd33, %rd32;
	ld.global.f32 	%f48, [%rd34];
	fma.rn.f32 	%f49, %f47, %f48, %f46;
	ld.global.f32 	%f50, [%rd31+12];
	add.s64 	%rd35, %rd34, %rd32;
	ld.global.f32 	%f51, [%rd35];
	fma.rn.f32 	%f67, %f50, %f51, %f49;
	add.s32 	%r42, %r42, 4;
$L__BB0_10:
	setp.eq.s32 	%p10, %r13, 0;
	@%p10 bra 	$L__BB0_15;
	setp.eq.s32 	%p11, %r13, 1;
	@%p11 bra 	$L__BB0_13;
	add.s32 	%r33, %r42, %r3;
	mul.wide.u32 	%rd36, %r33, 4;
	add.s64 	%rd37, %rd2, %rd36;
	ld.global.f32 	%f53, [%rd37];
	mad.lo.s32 	%r34, %r42, %r20, %r2;
	mul.wide.s32 	%rd38, %r34, 4;
	add.s64 	%rd39, %rd1, %rd38;
	ld.global.f32 	%f54, [%rd39];
	fma.rn.f32 	%f55, %f53, %f54, %f67;
	cvt.u64.u32 	%rd40, %r3;
	cvt.u64.u32 	%rd41, %r42;
	add.s64 	%rd42, %rd41, %rd40;
	shl.b64 	%rd43, %rd42, 2;
	add.s64 	%rd44, %rd2, %rd43;
	ld.global.f32 	%f56, [%rd44+4];
	mul.wide.s32 	%rd45, %r20, 4;
	add.s64 	%rd46, %rd39, %rd45;
	ld.global.f32 	%f57, [%rd46];
	fma.rn.f32 	%f67, %f56, %f57, %f55;
	add.s32 	%r42, %r42, 2;
$L__BB0_13:
	and.b32  	%r35, %r19, 1;
	setp.eq.b32 	%p12, %r35, 1;
	not.pred 	%p13, %p12;
	@%p13 bra 	$L__BB0_15;
	add.s32 	%r36, %r42, %r3;
	mul.wide.u32 	%rd47, %r36, 4;
	add.s64 	%rd48, %rd2, %rd47;
	ld.global.f32 	%f58, [%rd48];
	mad.lo.s32 	%r37, %r42, %r20, %r2;
	mul.wide.s32 	%rd49, %r37, 4;
	add.s64 	%rd50, %rd1, %rd49;
	ld.global.f32 	%f59, [%rd50];
	fma.rn.f32 	%f67, %f58, %f59, %f67;
$L__BB0_15:
	mad.lo.s32 	%r38, %r20, %r1, %r2;
	cvta.to.global.u64 	%rd51, %rd6;
	mul.wide.s32 	%rd52, %r38, 4;
	add.s64 	%rd53, %rd51, %rd52;
	st.global.f32 	[%rd53], %f67;
$L__BB0_16:
	ret;

}


// ===== COMPILED SASS (sm_100) =====

	.target	sm_100

	.elftype	@"ET_EXEC"


//--------------------- .note.nv.tkinfo           --------------------------
	.section	.note.nv.tkinfo,"",@"SHT_NOTE"
	.sectionflags	@"SHF_NOTE_NV_TKINFO"
	.tkinfo
        /*0018*/ 	.word	0x00000002
        /*0030*/ 	.string	""
        /*0030*/ 	.string	"ptxas"
        /*0030*/ 	.string	"Cuda compilation tools, release 13.0, V13.0.88"
        /*0030*/ 	.string	"Build cuda_13.0.r13.0/compiler.36424714_0"
        /*0030*/ 	.string	"-arch sm_100 -m 64 "



//--------------------- .note.nv.cuinfo           --------------------------
	.section	.note.nv.cuinfo,"",@"SHT_NOTE"
	.sectionflags	@"SHF_NOTE_NV_CUINFO"
        /*0018*/ 	.short	0x0002
        /*001a*/ 	.short	0x0064
        /*001c*/ 	.short	0x0082
	.zero		2


//--------------------- .nv.info                  --------------------------
	.section	.nv.info,"",@"SHT_CUDA_INFO"
	.align	4


	//----- nvinfo : EIATTR_REGCOUNT
	.align		4
        /*0000*/ 	.byte	0x04, 0x2f
        /*0002*/ 	.short	(.L_2 - .L_1)
	.align		4
.L_1:
        /*0004*/ 	.word	index@(_Z13matmul_kernelPfS_S_iiii)
        /*0008*/ 	.word	0x00000020


	//----- nvinfo : EIATTR_FRAME_SIZE
	.align		4
.L_2:
        /*000c*/ 	.byte	0x04, 0x11
        /*000e*/ 	.short	(.L_4 - .L_3)
	.align		4
.L_3:
        /*0010*/ 	.word	index@(_Z13matmul_kernelPfS_S_iiii)
        /*0014*/ 	.word	0x00000000


	//----- nvinfo : EIATTR_MIN_STACK_SIZE
	.align		4
.L_4:
        /*0018*/ 	.byte	0x04, 0x12
        /*001a*/ 	.short	(.L_6 - .L_5)
	.align		4
.L_5:
        /*001c*/ 	.word	index@(_Z13matmul_kernelPfS_S_iiii)
        /*0020*/ 	.word	0x00000000
.L_6:


//--------------------- .nv.compat                --------------------------
	.section	.nv.compat,"",@"SHT_CUDA_COMPAT_INFO"
	.align	4
        /*0000*/ 	.byte	0x02, 0x09, 0x00, 0x00, 0x02, 0x02, 0x01, 0x00, 0x02, 0x05, 0x05, 0x00, 0x03, 0x07, 0x01, 0x01
        /*0010*/ 	.byte	0x02, 0x03, 0x00, 0x00, 0x02, 0x06, 0x01, 0x00, 0x04, 0x0b, 0x08, 0x00, 0x09, 0x00, 0x00, 0x00
        /*0020*/ 	.byte	0x00, 0x00, 0x00, 0x00


//--------------------- .nv.info._Z13matmul_kernelPfS_S_iiii --------------------------
	.section	.nv.info._Z13matmul_kernelPfS_S_iiii,"",@"SHT_CUDA_INFO"
	.sectionflags	@""
	.align	4


	//----- nvinfo : EIATTR_CUDA_API_VERSION
	.align		4
        /*0000*/ 	.byte	0x04, 0x37
        /*0002*/ 	.short	(.L_8 - .L_7)
.L_7:
        /*0004*/ 	.word	0x00000082


	//----- nvinfo : EIATTR_KPARAM_INFO
	.align		4
.L_8:
        /*0008*/ 	.byte	0x04, 0x17
        /*000a*/ 	.short	(.L_10 - .L_9)
.L_9:
        /*000c*/ 	.word	0x00000000
        /*0010*/ 	.short	0x0006
        /*0012*/ 	.short	0x0024
        /*0014*/ 	.byte	0x00, 0xf0, 0x11, 0x00


	//----- nvinfo : EIATTR_KPARAM_INFO
	.align		4
.L_10:
        /*0018*/ 	.byte	0x04, 0x17
        /*001a*/ 	.short	(.L_12 - .L_11)
.L_11:
        /*001c*/ 	.word	0x00000000
        /*0020*/ 	.short	0x0005
        /*0022*/ 	.short	0x0020
        /*0024*/ 	.byte	0x00, 0xf0, 0x11, 0x00


	//----- nvinfo : EIATTR_KPARAM_INFO
	.align		4
.L_12:
        /*0028*/ 	.byte	0x04, 0x17
        /*002a*/ 	.short	(.L_14 - .L_13)
.L_13:
        /*002c*/ 	.word	0x00000000
        /*0030*/ 	.short	0x0004
        /*0032*/ 	.short	0x001c
        /*0034*/ 	.byte	0x00, 0xf0, 0x11, 0x00


	//----- nvinfo : EIATTR_KPARAM_INFO
	.align		4
.L_14:
        /*0038*/ 	.byte	0x04, 0x17
        /*003a*/ 	.short	(.L_16 - .L_15)
.L_15:
        /*003c*/ 	.word	0x00000000
        /*0040*/ 	.short	0x0003
        /*0042*/ 	.short	0x0018
        /*0044*/ 	.byte	0x00, 0xf0, 0x11, 0x00


	//----- nvinfo : EIATTR_KPARAM_INFO
	.align		4
.L_16:
        /*0048*/ 	.byte	0x04, 0x17
        /*004a*/ 	.short	(.L_18 - .L_17)
.L_17:
        /*004c*/ 	.word	0x00000000
        /*0050*/ 	.short	0x0002
        /*0052*/ 	.short	0x0010
        /*0054*/ 	.byte	0x00, 0xf5, 0x21, 0x00


	//----- nvinfo : EIATTR_KPARAM_INFO
	.align		4
.L_18:
        /*0058*/ 	.byte	0x04, 0x17
        /*005a*/ 	.short	(.L_20 - .L_19)
.L_19:
        /*005c*/ 	.word	0x00000000
        /*0060*/ 	.short	0x0001
        /*0062*/ 	.short	0x0008
        /*0064*/ 	.byte	0x00, 0xf5, 0x21, 0x00


	//----- nvinfo : EIATTR_KPARAM_INFO
	.align		4
.L_20:
        /*0068*/ 	.byte	0x04, 0x17
        /*006a*/ 	.short	(.L_22 - .L_21)
.L_21:
        /*006c*/ 	.word	0x00000000
        /*0070*/ 	.short	0x0000
        /*0072*/ 	.short	0x0000
        /*0074*/ 	.byte	0x00, 0xf5, 0x21, 0x00


	//----- nvinfo : EIATTR_SPARSE_MMA_MASK
	.align		4
.L_22:
        /*0078*/ 	.byte	0x03, 0x50
        /*007a*/ 	.short	0x0000


	//----- nvinfo : EIATTR_MAXREG_COUNT
	.align		4
        /*007c*/ 	.byte	0x03, 0x1b
        /*007e*/ 	.short	0x00ff


	//----- nvinfo : EIATTR_EXTERNS
	.align		4
        /*0080*/ 	.byte	0x04, 0x0f
        /*0082*/ 	.short	(.L_24 - .L_23)


	//   ....[0]....
	.align		4
.L_23:
        /*0084*/ 	.word	index@(vprintf)


	//----- nvinfo : EIATTR_MERCURY_ISA_VERSION
	.align		4
.L_24:
        /*0088*/ 	.byte	0x03, 0x5f
        /*008a*/ 	.short	0x0101


	//----- nvinfo : EIATTR_VRC_CTA_INIT_COUNT
	.align		4
        /*008c*/ 	.byte	0x02, 0x4a
	.zero		1
	.zero		1


	//----- nvinfo : EIATTR_SYSCALL_OFFSETS
	.align		4
        /*0090*/ 	.byte	0x04, 0x46
        /*0092*/ 	.short	(.L_26 - .L_25)


	//   ....[0]....
.L_25:
        /*0094*/ 	.word	0x00000140


	//----- nvinfo : EIATTR_EXIT_INSTR_OFFSETS
	.align		4
.L_26:
        /*0098*/ 	.byte	0x04, 0x1c
        /*009a*/ 	.short	(.L_28 - .L_27)


	//   ....[0]....
.L_27:
        /*009c*/ 	.word	0x00000150


	//   ....[1]....
        /*00a0*/ 	.word	0x000001a0


	//   ....[2]....
        /*00a4*/ 	.word	0x000009b0


	//----- nvinfo : EIATTR_CRS_STACK_SIZE
	.align		4
.L_28:
        /*00a8*/ 	.byte	0x04, 0x1e
        /*00aa*/ 	.short	(.L_30 - .L_29)
.L_29:
        /*00ac*/ 	.word	0x00000000


	//----- nvinfo : EIATTR_CBANK_PARAM_SIZE
	.align		4
.L_30:
        /*00b0*/ 	.byte	0x03, 0x19
        /*00b2*/ 	.short	0x0028


	//----- nvinfo : EIATTR_PARAM_CBANK
	.align		4
        /*00b4*/ 	.byte	0x04, 0x0a
        /*00b6*/ 	.short	(.L_32 - .L_31)
	.align		4
.L_31:
        /*00b8*/ 	.word	index@(.nv.constant0._Z13matmul_kernelPfS_S_iiii)
        /*00bc*/ 	.short	0x0380
        /*00be*/ 	.short	0x0028


	//----- nvinfo : EIATTR_SW_WAR
	.align		4
.L_32:
        /*00c0*/ 	.byte	0x04, 0x36
        /*00c2*/ 	.short	(.L_34 - .L_33)
.L_33:
        /*00c4*/ 	.word	0x00000008
.L_34:


//--------------------- .nv.callgraph             --------------------------
	.section	.nv.callgraph,"",@"SHT_CUDA_CALLGRAPH"
	.align	4
	.sectionentsize	8
	.align		4
        /*0000*/ 	.word	0x00000000
	.align		4
        /*0004*/ 	.word	0xffffffff
	.align		4
        /*0008*/ 	.word	index@(_Z13matmul_kernelPfS_S_iiii)
	.align		4
        /*000c*/ 	.word	index@(vprintf)
	.align		4
        /*0010*/ 	.word	0x00000000
	.align		4
        /*0014*/ 	.word	0xfffffffe
	.align		4
        /*0018*/ 	.word	0x00000000
	.align		4
        /*001c*/ 	.word	0xfffffffd
	.align		4
        /*0020*/ 	.word	0x00000000
	.align		4
        /*0024*/ 	.word	0xfffffffc


//--------------------- .nv.constant4             --------------------------
	.section	.nv.constant4,"a",@progbits
	.align	8
	.align		8
.nv.constant4:
        /*0000*/ 	.dword	vprintf
	.align		8
        /*0008*/ 	.dword	$str


//--------------------- .text._Z13matmul_kernelPfS_S_iiii --------------------------
	.section	.text._Z13matmul_kernelPfS_S_iiii,"ax",@progbits
	.align	128
        .global         _Z13matmul_kernelPfS_S_iiii
        .type           _Z13matmul_kernelPfS_S_iiii,@function
        .size           _Z13matmul_kernelPfS_S_iiii,(.L_x_7 - _Z13matmul_kernelPfS_S_iiii)
        .other          _Z13matmul_kernelPfS_S_iiii,@"STO_CUDA_ENTRY STV_DEFAULT"
_Z13matmul_kernelPfS_S_iiii:
.text._Z13matmul_kernelPfS_S_iiii:
[----:B------:R-:W0:Y:S08]  /*0000*/  LDC R1, c[0x0][0x37c] ;  /* 0x0000df00ff017b82 */ /* 0x000e300000000800 */
[----:B------:R-:W1:Y:S01]  /*0010*/  LDC R0, c[0x0][0x39c] ;  /* 0x0000e700ff007b82 */ /* 0x000e620000000800 */
[----:B------:R-:W2:Y:S01]  /*0020*/  S2R R2, SR_TID.Y ;  /* 0x0000000000027919 */ /* 0x000ea20000002200 */
[----:B------:R-:W1:Y:S01]  /*0030*/  LDCU UR6, c[0x0][0x3a0] ;  /* 0x00007400ff0677ac */ /* 0x000e620008000800 */
[----:B------:R-:W3:Y:S05]  /*0040*/  S2R R3, SR_TID.X ;  /* 0x0000000000037919 */ /* 0x000eea0000002100 */
[----:B------:R-:W2:Y:S08]  /*0050*/  LDC R17, c[0x0][0x364] ;  /* 0x0000d900ff117b82 */ /* 0x000eb00000000800 */
[----:B------:R-:W2:Y:S08]  /*0060*/  S2UR UR4, SR_CTAID.Y ;  /* 0x00000000000479c3 */ /* 0x000eb00000002600 */
[----:B------:R-:W3:Y:S01]  /*0070*/  S2UR UR5, SR_CTAID.X ;  /* 0x00000000000579c3 */ /* 0x000ee20000002500 */
[----:B-1----:R-:W-:-:S07]  /*0080*/  ISETP.NE.AND P0, PT, R0, UR6, PT ;  /* 0x0000000600007c0c */ /* 0x002fce000bf05270 */
[----:B------:R-:W3:Y:S01]  /*0090*/  LDC R16, c[0x0][0x360] ;  /* 0x0000d800ff107b82 */ /* 0x000ee20000000800 */
[----:B--2---:R-:W-:Y:S02]  /*00a0*/  IMAD R17, R17, UR4, R2 ;  /* 0x0000000411117c24 */ /* 0x004fe4000f8e0202 */
[----:B---3--:R-:W-:-:S03]  /*00b0*/  IMAD R16, R16, UR5, R3 ;  /* 0x0000000510107c24 */ /* 0x008fc6000f8e0203 */
[----:B0-----:R-:W-:Y:S05]  /*00c0*/  @!P0 BRA `(.L_x_0) ;  /* 0x0000000000248947 */ /* 0x001fea0003800000 */
[----:B------:R-:W-:Y:S01]  /*00d0*/  MOV R0, 0x0 ;  /* 0x0000000000007802 */ /* 0x000fe20000000f00 */
[----:B------:R-:W0:Y:S01]  /*00e0*/  LDCU.64 UR4, c[0x4][0x8] ;  /* 0x01000100ff0477ac */ /* 0x000e220008000a00 */
[----:B------:R-:W-:Y:S02]  /*00f0*/  CS2R R6, SRZ ;  /* 0x0000000000067805 */ /* 0x000fe4000001ff00 */
[----:B------:R1:W2:Y:S01]  /*0100*/  LDC.64 R2, c[0x4][R0] ;  /* 0x0100000000027b82 */ /* 0x0002a20000000a00 */
[----:B0-----:R-:W-:Y:S02]  /*0110*/  MOV R4, UR4 ;  /* 0x0000000400047c02 */ /* 0x001fe40008000f00 */
[----:B-1----:R-:W-:-:S07]  /*0120*/  MOV R5, UR5 ;  /* 0x0000000500057c02 */ /* 0x002fce0008000f00 */
[----:B------:R-:W-:-:S07]  /*0130*/  LEPC R20, `(.L_x_1) ;  /* 0x000000001014794e */ /* 0x000fce0000000000 */
[----:B--2---:R-:W-:Y:S05]  /*0140*/  CALL.ABS.NOINC R2 ;  /* 0x0000000002007343 */ /* 0x004fea0003c00000 */
.L_x_1:
[----:B------:R-:W-:Y:S05]  /*0150*/  EXIT ;  /* 0x000000000000794d */ /* 0x000fea0003800000 */
.L_x_0:
[----:B------:R-:W0:Y:S01]  /*0160*/  LDC R19, c[0x0][0x3a4] ;  /* 0x0000e900ff137b82 */ /* 0x000e220000000800 */
[----:B------:R-:W1:Y:S01]  /*0170*/  LDCU UR4, c[0x0][0x398] ;  /* 0x00007300ff0477ac */ /* 0x000e620008000800 */
[----:B0-----:R-:W-:-:S04]  /*0180*/  ISETP.GE.AND P0, PT, R16, R19, PT ;  /* 0x000000131000720c */ /* 0x001fc80003f06270 */
[----:B-1----:R-:W-:-:S13]  /*0190*/  ISETP.GE.OR P0, PT, R17, UR4, P0 ;  /* 0x0000000411007c0c */ /* 0x002fda0008706670 */
[----:B------:R-:W-:Y:S05]  /*01a0*/  @P0 EXIT ;  /* 0x000000000000094d */ /* 0x000fea0003800000 */
[----:B------:R-:W-:Y:S01]  /*01b0*/  ISETP.GE.AND P0, PT, R0, 0x1, PT ;  /* 0x000000010000780c */ /* 0x000fe20003f06270 */
[----:B------:R-:W0:Y:S01]  /*01c0*/  LDCU.64 UR4, c[0x0][0x358] ;  /* 0x00006b00ff0477ac */ /* 0x000e220008000a00 */
[----:B------:R-:W-:-:S11]  /*01d0*/  HFMA2 R24, -RZ, RZ, 0, 0 ;  /* 0x00000000ff187431 */ /* 0x000fd600000001ff */
[----:B------:R-:W-:Y:S05]  /*01e0*/  @!P0 BRA `(.L_x_2) ;  /* 0x0000000400e08947 */ /* 0x000fea0003800000 */
[C---:B------:R-:W-:Y:S01]  /*01f0*/  ISETP.GE.U32.AND P1, PT, R0.reuse, 0x8, PT ;  /* 0x000000080000780c */ /* 0x040fe20003f26070 */
[----:B------:R-:W-:Y:S01]  /*0200*/  IMAD R20, R17, R0, RZ ;  /* 0x0000000011147224 */ /* 0x000fe200078e02ff */
[----:B------:R-:W-:Y:S02]  /*0210*/  LOP3.LUT R27, R0, 0x7, RZ, 0xc0, !PT ;  /* 0x00000007001b7812 */ /* 0x000fe400078ec0ff */
[----:B------:R-:W-:Y:S02]  /*0220*/  MOV R24, RZ ;  /* 0x000000ff00187202 */ /* 0x000fe40000000f00 */
[----:B------:R-:W-:Y:S02]  /*0230*/  ISETP.NE.AND P0, PT, R27, RZ, PT ;  /* 0x000000ff1b00720c */ /* 0x000fe40003f05270 */
[----:B------:R-:W-:-:S05]  /*0240*/  MOV R21, RZ ;  /* 0x000000ff00157202 */ /* 0x000fca0000000f00 */
[----:B------:R-:W-:Y:S06]  /*0250*/  @!P1 BRA `(.L_x_3) ;  /* 0x0000000000c49947 */ /* 0x000fec0003800000 */
[----:B------:R-:W1:Y:S01]  /*0260*/  LDC.64 R2, c[0x0][0x380] ;  /* 0x0000e000ff027b82 */ /* 0x000e620000000a00 */
[----:B------:R-:W-:Y:S02]  /*0270*/  LOP3.LUT R21, R0, 0x7ffffff8, RZ, 0xc0, !PT ;  /* 0x7ffffff800157812 */ /* 0x000fe400078ec0ff */
[----:B------:R-:W-:Y:S02]  /*0280*/  MOV R24, RZ ;  /* 0x000000ff00187202 */ /* 0x000fe40000000f00 */
[----:B------:R-:W-:Y:S02]  /*0290*/  MOV R18, R16 ;  /* 0x0000001000127202 */ /* 0x000fe40000000f00 */
[----:B------:R-:W-:Y:S01]  /*02a0*/  IADD3 R22, PT, PT, -R21, RZ, RZ ;  /* 0x000000ff15167210 */ /* 0x000fe20007ffe1ff */
[----:B-1----:R-:W-:-:S03]  /*02b0*/  IMAD.WIDE.U32 R2, R20, 0x4, R2 ;  /* 0x0000000414027825 */ /* 0x002fc600078e0002 */
[----:B------:R-:W-:-:S04]  /*02c0*/  IADD3 R4, P1, PT, R2, 0x10, RZ ;  /* 0x0000001002047810 */ /* 0x000fc80007f3e0ff */
[----:B------:R-:W-:-:S09]  /*02d0*/  IADD3.X R5, PT, PT, RZ, R3, RZ, P1, !PT ;  /* 0x00000003ff057210 */ /* 0x000fd20000ffe4ff */
.L_x_4:
[----:B------:R-:W1:Y:S01]  /*02e0*/  LDC.64 R14, c[0x0][0x388] ;  /* 0x0000e200ff0e7b82 */ /* 0x000e620000000a00 */
[----:B------:R-:W-:Y:S01]  /*02f0*/  IMAD.MOV.U32 R2, RZ, RZ, R4 ;  /* 0x000000ffff027224 */ /* 0x000fe200078e0004 */
[----:B------:R-:W-:-:S05]  /*0300*/  MOV R3, R5 ;  /* 0x0000000500037202 */ /* 0x000fca0000000f00 */
[----:B0-----:R-:W2:Y:S04]  /*0310*/  LDG.E R25, desc[UR4][R2.64+-0x10] ;  /* 0xfffff00402197981 */ /* 0x001ea8000c1e1900 */
[----:B------:R-:W3:Y:S04]  /*0320*/  LDG.E R23, desc[UR4][R2.64+-0xc] ;  /* 0xfffff40402177981 */ /* 0x000ee8000c1e1900 */
[----:B------:R-:W4:Y:S04]  /*0330*/  LDG.E R29, desc[UR4][R2.64+-0x8] ;  /* 0xfffff804021d7981 */ /* 0x000f28000c1e1900 */
[----:B------:R-:W5:Y:S01]  /*0340*/  LDG.E R28, desc[UR4][R2.64+-0x4] ;  /* 0xfffffc04021c7981 */ /* 0x000f62000c1e1900 */
[----:B-1----:R-:W-:-:S05]  /*0350*/  IMAD.WIDE R14, R18, 0x4, R14 ;  /* 0x00000004120e7825 */ /* 0x002fca00078e020e */
[----:B------:R0:W2:Y:S01]  /*0360*/  LDG.E R26, desc[UR4][R14.64] ;  /* 0x000000040e1a7981 */ /* 0x0000a2000c1e1900 */
[----:B------:R-:W-:-:S04]  /*0370*/  IMAD.WIDE R12, R19, 0x4, R14 ;  /* 0x00000004130c7825 */ /* 0x000fc800078e020e */
[C---:B------:R-:W-:Y:S02]  /*0380*/  IMAD.WIDE R4, R19.reuse, 0x4, R12 ;  /* 0x0000000413047825 */ /* 0x040fe400078e020c */
[----:B------:R-:W3:Y:S02]  /*0390*/  LDG.E R12, desc[UR4][R12.64] ;  /* 0x000000040c0c7981 */ /* 0x000ee4000c1e1900 */
[C---:B------:R-:W-:Y:S02]  /*03a0*/  IMAD.WIDE R8, R19.reuse, 0x4, R4 ;  /* 0x0000000413087825 */ /* 0x040fe400078e0204 */
[----:B------:R-:W4:Y:S02]  /*03b0*/  LDG.E R4, desc[UR4][R4.64] ;  /* 0x0000000404047981 */ /* 0x000f24000c1e1900 */
[C---:B------:R-:W-:Y:S02]  /*03c0*/  IMAD.WIDE R6, R19.reuse, 0x4, R8 ;  /* 0x0000000413067825 */ /* 0x040fe400078e0208 */
[----:B------:R-:W5:Y:S02]  /*03d0*/  LDG.E R8, desc[UR4][R8.64] ;  /* 0x0000000408087981 */ /* 0x000f64000c1e1900 */
[----:B------:R-:W-:-:S02]  /*03e0*/  IMAD.WIDE R10, R19, 0x4, R6 ;  /* 0x00000004130a7825 */ /* 0x000fc400078e0206 */
[----:B------:R-:W5:Y:S04]  /*03f0*/  LDG.E R5, desc[UR4][R2.64] ;  /* 0x0000000402057981 */ /* 0x000f68000c1e1900 */
[----:B------:R-:W5:Y:S01]  /*0400*/  LDG.E R6, desc[UR4][R6.64] ;  /* 0x0000000406067981 */ /* 0x000f62000c1e1900 */
[----:B0-----:R-:W-:-:S03]  /*0410*/  IMAD.WIDE R14, R19, 0x4, R10 ;  /* 0x00000004130e7825 */ /* 0x001fc600078e020a */
[----:B------:R-:W5:Y:S04]  /*0420*/  LDG.E R10, desc[UR4][R10.64] ;  /* 0x000000040a0a7981 */ /* 0x000f68000c1e1900 */
[----:B------:R-:W5:Y:S04]  /*0430*/  LDG.E R13, desc[UR4][R14.64] ;  /* 0x000000040e0d7981 */ /* 0x000f68000c1e1900 */
[----:B------:R-:W5:Y:S04]  /*0440*/  LDG.E R7, desc[UR4][R2.64+0x4] ;  /* 0x0000040402077981 */ /* 0x000f68000c1e1900 */
[----:B------:R-:W5:Y:S01]  /*0450*/  LDG.E R9, desc[UR4][R2.64+0xc] ;  /* 0x00000c0402097981 */ /* 0x000f62000c1e1900 */
[----:B--2---:R-:W-:Y:S01]  /*0460*/  FFMA R26, R25, R26, R24 ;  /* 0x0000001a191a7223 */ /* 0x004fe20000000018 */
[----:B------:R-:W-:-:S02]  /*0470*/  IMAD.WIDE R24, R19, 0x4, R14 ;  /* 0x0000000413187825 */ /* 0x000fc400078e020e */
[----:B------:R-:W2:Y:S04]  /*0480*/  LDG.E R14, desc[UR4][R2.64+0x8] ;  /* 0x00000804020e7981 */ /* 0x000ea8000c1e1900 */
[----:B------:R-:W2:Y:S01]  /*0490*/  LDG.E R24, desc[UR4][R24.64] ;  /* 0x0000000418187981 */ /* 0x000ea2000c1e1900 */
[----:B---3--:R-:W-:Y:S01]  /*04a0*/  FFMA R12, R23, R12, R26 ;  /* 0x0000000c170c7223 */ /* 0x008fe2000000001a */
[----:B------:R-:W-:-:S03]  /*04b0*/  IADD3 R22, PT, PT, R22, 0x8, RZ ;  /* 0x0000000816167810 */ /* 0x000fc60007ffe0ff */
[----:B----4-:R-:W-:Y:S01]  /*04c0*/  FFMA R29, R29, R4, R12 ;  /* 0x000000041d1d7223 */ /* 0x010fe2000000000c */
[----:B------:R-:W-:-:S03]  /*04d0*/  ISETP.NE.AND P1, PT, R22, RZ, PT ;  /* 0x000000ff1600720c */ /* 0x000fc60003f25270 */
[----:B-----5:R-:W-:Y:S01]  /*04e0*/  FFMA R8, R28, R8, R29 ;  /* 0x000000081c087223 */ /* 0x020fe2000000001d */
[----:B------:R-:W-:-:S03]  /*04f0*/  IADD3 R4, P2, PT, R2, 0x20, RZ ;  /* 0x0000002002047810 */ /* 0x000fc60007f5e0ff */
[----:B------:R-:W-:Y:S01]  /*0500*/  FFMA R6, R5, R6, R8 ;  /* 0x0000000605067223 */ /* 0x000fe20000000008 */
[----:B------:R-:W-:Y:S02]  /*0510*/  IADD3.X R5, PT, PT, RZ, R3, RZ, P2, !PT ;  /* 0x00000003ff057210 */ /* 0x000fe400017fe4ff */
[----:B------:R-:W-:Y:S01]  /*0520*/  LEA R18, R19, R18, 0x3 ;  /* 0x0000001213127211 */ /* 0x000fe200078e18ff */
[----:B------:R-:W-:-:S04]  /*0530*/  FFMA R7, R7, R10, R6 ;  /* 0x0000000a07077223 */ /* 0x000fc80000000006 */
[----:B--2---:R-:W-:-:S04]  /*0540*/  FFMA R14, R14, R13, R7 ;  /* 0x0000000d0e0e7223 */ /* 0x004fc80000000007 */
[----:B------:R-:W-:Y:S01]  /*0550*/  FFMA R24, R9, R24, R14 ;  /* 0x0000001809187223 */ /* 0x000fe2000000000e */
[----:B------:R-:W-:Y:S06]  /*0560*/  @P1 BRA `(.L_x_4) ;  /* 0xfffffffc005c1947 */ /* 0x000fec000383ffff */
.L_x_3:
[----:B------:R-:W-:Y:S05]  /*0570*/  @!P0 BRA `(.L_x_2) ;  /* 0x0000000000fc8947 */ /* 0x000fea0003800000 */
[----:B------:R-:W-:Y:S02]  /*0580*/  ISETP.GE.U32.AND P1, PT, R27, 0x4, PT ;  /* 0x000000041b00780c */ /* 0x000fe40003f26070 */
[----:B------:R-:W-:-:S04]  /*0590*/  LOP3.LUT R14, R0, 0x3, RZ, 0xc0, !PT ;  /* 0x00000003000e7812 */ /* 0x000fc800078ec0ff */
[----:B------:R-:W-:-:S07]  /*05a0*/  ISETP.NE.AND P0, PT, R14, RZ, PT ;  /* 0x000000ff0e00720c */ /* 0x000fce0003f05270 */
[----:B------:R-:W-:Y:S06]  /*05b0*/  @!P1 BRA `(.L_x_5) ;  /* 0x00000000006c9947 */ /* 0x000fec0003800000 */
[----:B------:R-:W1:Y:S01]  /*05c0*/  LDC.64 R4, c[0x0][0x388] ;  /* 0x0000e200ff047b82 */ /* 0x000e620000000a00 */
[----:B------:R-:W2:Y:S01]  /*05d0*/  LDCU.64 UR6, c[0x0][0x380] ;  /* 0x00007000ff0677ac */ /* 0x000ea20008000a00 */
[----:B------:R-:W-:Y:S01]  /*05e0*/  IMAD R7, R21, R19, R16 ;  /* 0x0000001315077224 */ /* 0x000fe200078e0210 */
[CC--:B------:R-:W-:Y:S02]  /*05f0*/  IADD3 R3, PT, PT, R20.reuse, R21.reuse, RZ ;  /* 0x0000001514037210 */ /* 0x0c0fe40007ffe0ff */
[----:B------:R-:W-:-:S03]  /*0600*/  IADD3 R8, P1, PT, R20, R21, RZ ;  /* 0x0000001514087210 */ /* 0x000fc60007f3e0ff */
[----:B------:R-:W3:Y:S01]  /*0610*/  LDC.64 R12, c[0x0][0x380] ;  /* 0x0000e000ff0c7b82 */ /* 0x000ee20000000a00 */
[----:B-1----:R-:W-:-:S04]  /*0620*/  IMAD.WIDE R4, R7, 0x4, R4 ;  /* 0x0000000407047825 */ /* 0x002fc800078e0204 */
[----:B------:R-:W-:Y:S02]  /*0630*/  IMAD.WIDE R6, R19, 0x4, R4 ;  /* 0x0000000413067825 */ /* 0x000fe400078e0204 */
[----:B0-----:R-:W4:Y:S02]  /*0640*/  LDG.E R4, desc[UR4][R4.64] ;  /* 0x0000000404047981 */ /* 0x001f24000c1e1900 */
[----:B---3--:R-:W-:-:S04]  /*0650*/  IMAD.WIDE.U32 R12, R3, 0x4, R12 ;  /* 0x00000004030c7825 */ /* 0x008fc800078e000c */
[----:B------:R-:W-:Y:S01]  /*0660*/  IMAD.X R3, RZ, RZ, RZ, P1 ;  /* 0x000000ffff037224 */ /* 0x000fe200008e06ff */
[C---:B--2---:R-:W-:Y:S01]  /*0670*/  LEA R2, P1, R8.reuse, UR6, 0x2 ;  /* 0x0000000608027c11 */ /* 0x044fe2000f8210ff */
[----:B------:R-:W4:Y:S03]  /*0680*/  LDG.E R13, desc[UR4][R12.64] ;  /* 0x000000040c0d7981 */ /* 0x000f26000c1e1900 */
[----:B------:R-:W-:Y:S01]  /*0690*/  LEA.HI.X R3, R8, UR7, R3, 0x2, P1 ;  /* 0x0000000708037c11 */ /* 0x000fe200088f1403 */
[C---:B------:R-:W-:Y:S02]  /*06a0*/  IMAD.WIDE R8, R19.reuse, 0x4, R6 ;  /* 0x0000000413087825 */ /* 0x040fe400078e0206 */
[----:B------:R-:W2:Y:S04]  /*06b0*/  LDG.E R6, desc[UR4][R6.64] ;  /* 0x0000000406067981 */ /* 0x000ea8000c1e1900 */
[----:B------:R-:W2:Y:S01]  /*06c0*/  LDG.E R15, desc[UR4][R2.64+0x4] ;  /* 0x00000404020f7981 */ /* 0x000ea2000c1e1900 */
[----:B------:R-:W-:-:S03]  /*06d0*/  IMAD.WIDE R10, R19, 0x4, R8 ;  /* 0x00000004130a7825 */ /* 0x000fc600078e0208 */
[----:B------:R-:W3:Y:S04]  /*06e0*/  LDG.E R22, desc[UR4][R8.64] ;  /* 0x0000000408167981 */ /* 0x000ee8000c1e1900 */
[----:B------:R-:W3:Y:S04]  /*06f0*/  LDG.E R18, desc[UR4][R2.64+0x8] ;  /* 0x0000080402127981 */ /* 0x000ee8000c1e1900 */
[----:B------:R-:W5:Y:S04]  /*0700*/  LDG.E R26, desc[UR4][R2.64+0xc] ;  /* 0x00000c04021a7981 */ /* 0x000f68000c1e1900 */
[----:B------:R-:W5:Y:S01]  /*0710*/  LDG.E R10, desc[UR4][R10.64] ;  /* 0x000000040a0a7981 */ /* 0x000f62000c1e1900 */
[----:B------:R-:W-:Y:S01]  /*0720*/  IADD3 R21, PT, PT, R21, 0x4, RZ ;  /* 0x0000000415157810 */ /* 0x000fe20007ffe0ff */
[----:B----4-:R-:W-:-:S04]  /*0730*/  FFMA R24, R13, R4, R24 ;  /* 0x000000040d187223 */ /* 0x010fc80000000018 */
[----:B--2---:R-:W-:-:S04]  /*0740*/  FFMA R15, R15, R6, R24 ;  /* 0x000000060f0f7223 */ /* 0x004fc80000000018 */
[----:B---3--:R-:W-:-:S04]  /*0750*/  FFMA R15, R18, R22, R15 ;  /* 0x00000016120f7223 */ /* 0x008fc8000000000f */
[----:B-----5:R-:W-:-:S07]  /*0760*/  FFMA R24, R26, R10, R15 ;  /* 0x0000000a1a187223 */ /* 0x020fce000000000f */
.L_x_5:
[----:B------:R-:W-:Y:S05]  /*0770*/  @!P0 BRA `(.L_x_2) ;  /* 0x00000000007c8947 */ /* 0x000fea0003800000 */
[----:B------:R-:W-:Y:S01]  /*0780*/  ISETP.NE.AND P1, PT, R14, 0x1, PT ;  /* 0x000000010e00780c */ /* 0x000fe20003f25270 */
[----:B------:R-:W1:Y:S01]  /*0790*/  LDC.64 R10, c[0x0][0x380] ;  /* 0x0000e000ff0a7b82 */ /* 0x000e620000000a00 */
[----:B------:R-:W-:-:S04]  /*07a0*/  LOP3.LUT R0, R0, 0x1, RZ, 0xc0, !PT ;  /* 0x0000000100007812 */ /* 0x000fc800078ec0ff */
[----:B------:R-:W-:-:S03]  /*07b0*/  ISETP.NE.U32.AND P0, PT, R0, 0x1, PT ;  /* 0x000000010000780c */ /* 0x000fc60003f05070 */
[----:B------:R-:W2:Y:S04]  /*07c0*/  LDC.64 R8, c[0x0][0x388] ;  /* 0x0000e200ff087b82 */ /* 0x000ea80000000a00 */
[CC--:B------:R-:W-:Y:S02]  /*07d0*/  @P1 IADD3 R13, PT, PT, R20.reuse, R21.reuse, RZ ;  /* 0x00000015140d1210 */ /* 0x0c0fe40007ffe0ff */
[----:B------:R-:W-:Y:S02]  /*07e0*/  @P1 IADD3 R0, P2, PT, R20, R21, RZ ;  /* 0x0000001514001210 */ /* 0x000fe40007f5e0ff */
[----:B------:R-:W3:Y:S02]  /*07f0*/  @P1 LDC.64 R2, c[0x0][0x380] ;  /* 0x0000e000ff021b82 */ /* 0x000ee40000000a00 */
[----:B------:R-:W-:-:S06]  /*0800*/  @P1 IADD3.X R12, PT, PT, RZ, RZ, RZ, P2, !PT ;  /* 0x000000ffff0c1210 */ /* 0x000fcc00017fe4ff */
[----:B------:R-:W4:Y:S01]  /*0810*/  LDC.64 R4, c[0x0][0x380] ;  /* 0x0000e000ff047b82 */ /* 0x000f220000000a00 */
[----:B-1----:R-:W-:-:S04]  /*0820*/  @P1 IMAD.WIDE.U32 R10, R13, 0x4, R10 ;  /* 0x000000040d0a1825 */ /* 0x002fc800078e000a */
[C---:B------:R-:W-:Y:S01]  /*0830*/  @P1 IMAD R13, R21.reuse, R19, R16 ;  /* 0x00000013150d1224 */ /* 0x040fe200078e0210 */
[----:B------:R-:W-:Y:S01]  /*0840*/  @P1 IADD3 R21, PT, PT, R21, 0x2, RZ ;  /* 0x0000000215151810 */ /* 0x000fe20007ffe0ff */
[----:B0-----:R-:W5:Y:S01]  /*0850*/  @P1 LDG.E R11, desc[UR4][R10.64] ;  /* 0x000000040a0b1981 */ /* 0x001f62000c1e1900 */
[----:B------:R-:W0:Y:S01]  /*0860*/  LDC.64 R6, c[0x0][0x388] ;  /* 0x0000e200ff067b82 */ /* 0x000e220000000a00 */
[----:B--2---:R-:W-:Y:S01]  /*0870*/  @P1 IMAD.WIDE R8, R13, 0x4, R8 ;  /* 0x000000040d081825 */ /* 0x004fe200078e0208 */
[----:B------:R-:W-:Y:S02]  /*0880*/  @!P0 IADD3 R15, PT, PT, R20, R21, RZ ;  /* 0x00000015140f8210 */ /* 0x000fe40007ffe0ff */
[----:B---3--:R-:W-:Y:S01]  /*0890*/  @P1 LEA R2, P2, R0, R2, 0x2 ;  /* 0x0000000200021211 */ /* 0x008fe200078410ff */
[----:B------:R-:W-:-:S03]  /*08a0*/  @!P0 IMAD R21, R21, R19, R16 ;  /* 0x0000001315158224 */ /* 0x000fc600078e0210 */
[----:B------:R-:W-:Y:S01]  /*08b0*/  @P1 LEA.HI.X R3, R0, R3, R12, 0x2, P2 ;  /* 0x0000000300031211 */ /* 0x000fe200010f140c */
[----:B------:R-:W-:Y:S01]  /*08c0*/  @P1 IMAD.WIDE R12, R19, 0x4, R8 ;  /* 0x00000004130c1825 */ /* 0x000fe200078e0208 */
[----:B------:R-:W5:Y:S03]  /*08d0*/  @P1 LDG.E R0, desc[UR4][R8.64] ;  /* 0x0000000408001981 */ /* 0x000f66000c1e1900 */
[----:B----4-:R-:W-:Y:S01]  /*08e0*/  @!P0 IMAD.WIDE.U32 R4, R15, 0x4, R4 ;  /* 0x000000040f048825 */ /* 0x010fe200078e0004 */
[----:B------:R-:W2:Y:S04]  /*08f0*/  @P1 LDG.E R3, desc[UR4][R2.64+0x4] ;  /* 0x0000040402031981 */ /* 0x000ea8000c1e1900 */
[----:B------:R-:W2:Y:S01]  /*0900*/  @P1 LDG.E R12, desc[UR4][R12.64] ;  /* 0x000000040c0c1981 */ /* 0x000ea2000c1e1900 */
[----:B0-----:R-:W-:-:S03]  /*0910*/  @!P0 IMAD.WIDE R6, R21, 0x4, R6 ;  /* 0x0000000415068825 */ /* 0x001fc600078e0206 */
[----:B------:R-:W3:Y:S04]  /*0920*/  @!P0 LDG.E R5, desc[UR4][R4.64] ;  /* 0x0000000404058981 */ /* 0x000ee8000c1e1900 */
[----:B------:R-:W3:Y:S01]  /*0930*/  @!P0 LDG.E R6, desc[UR4][R6.64] ;  /* 0x0000000406068981 */ /* 0x000ee2000c1e1900 */
[----:B-----5:R-:W-:-:S04]  /*0940*/  @P1 FFMA R0, R11, R0, R24 ;  /* 0x000000000b001223 */ /* 0x020fc80000000018 */
[----:B--2---:R-:W-:-:S04]  /*0950*/  @P1 FFMA R24, R3, R12, R0 ;  /* 0x0000000c03181223 */ /* 0x004fc80000000000 */
[----:B---3--:R-:W-:-:S07]  /*0960*/  @!P0 FFMA R24, R5, R6, R24 ;  /* 0x0000000605188223 */ /* 0x008fce0000000018 */
.L_x_2:
[----:B------:R-:W1:Y:S01]  /*0970*/  LDC.64 R2, c[0x0][0x390] ;  /* 0x0000e400ff027b82 */ /* 0x000e620000000a00 */
[----:B------:R-:W-:-:S04]  /*0980*/  IMAD R17, R17, R19, R16 ;  /* 0x0000001311117224 */ /* 0x000fc800078e0210 */
[----:B-1----:R-:W-:-:S05]  /*0990*/  IMAD.WIDE R2, R17, 0x4, R2 ;  /* 0x0000000411027825 */ /* 0x002fca00078e0202 */
[----:B0-----:R-:W-:Y:S01]  /*09a0*/  STG.E desc[UR4][R2.64], R24 ;  /* 0x0000001802007986 */ /* 0x001fe2000c101904 */
[----:B------:R-:W-:Y:S05]  /*09b0*/  EXIT ;  /* 0x000000000000794d */ /* 0x000fea0003800000 */
.L_x_6:
[----:B------:R-:W-:-:S00]  /*09c0*/  BRA `(.L_x_6) ;  /* 0xfffffffc00fc7947 */ /* 0x000fc0000383ffff */
[----:B------:R-:W-:-:S00]  /*09d0*/  NOP ;  /* 0x0000000000007918 */ /* 0x000fc00000000000 */
        /* <DEDUP_REMOVED lines=10> */
.L_x_7:


//--------------------- .nv.global.init           --------------------------
	.section	.nv.global.init,"aw",@progbits
.nv.global.init:
	.type		$str,@object
	.size		$str,(.L_0 - $str)
$str:
        /*0000*/ 	.byte	0x45, 0x72, 0x72, 0x6f, 0x72, 0x20, 0x69, 0x6e, 0x20, 0x6d, 0x61, 0x74, 0x72, 0x69, 0x78, 0x20
        /*0010*/ 	.byte	0x64, 0x69, 0x6d, 0x65, 0x6e, 0x73, 0x69, 0x6f, 0x6e, 0x73, 0x0a, 0x00
.L_0:


//--------------------- .nv.shared.reserved.0     --------------------------
	.section	.nv.shared.reserved.0,"aw",@nobits
	.weak		__nv_reservedSMEM_offset_0_alias
	.size		__nv_reservedSMEM_offset_0_alias, 0, 64
	.other		__nv_reservedSMEM_offset_0_alias,@"STO_CUDA_RESERVED_SHARED STV_DEFAULT"
__nv_reservedSMEM_offset_0_alias:
	.zero		0
	.zero		64


//--------------------- .nv.constant0._Z13matmul_kernelPfS_S_iiii --------------------------
	.section	.nv.constant0._Z13matmul_kernelPfS_S_iiii,"a",@progbits
	.sectionflags	@""
	.align	4
.nv.constant0._Z13matmul_kernelPfS_S_iiii:
	.zero		936


//--------------------- SYMBOLS --------------------------

	.type		.nv.reservedSmem.offset0,@object
	.size		.nv.reservedSmem.offset0,0x4
	.type		vprintf,@function
